//
// Generated by NVIDIA NVVM Compiler
//
// Compiler Build ID: CL-36424714
// Cuda compilation tools, release 13.0, V13.0.88
// Based on NVVM 20.0.0
//

.version 9.0
.target sm_100
.address_size 64

	// .globl	_Z11my_gpu_funcPfS_S_
.global .align 4 .b8 dev_r[400];
.global .align 4 .b8 dev_x[400];
.global .align 4 .b8 dev_y[400];

.visible .entry _Z11my_gpu_funcPfS_S_(
	.param .u64 .ptr .align 1 _Z11my_gpu_funcPfS_S__param_0,
	.param .u64 .ptr .align 1 _Z11my_gpu_funcPfS_S__param_1,
	.param .u64 .ptr .align 1 _Z11my_gpu_funcPfS_S__param_2
)
{
	.reg .pred 	%p<2>;
	.reg .b32 	%r<5>;
	.reg .b32 	%f<4>;
	.reg .b64 	%rd<11>;

	ld.param.u64 	%rd1, [_Z11my_gpu_funcPfS_S__param_0];
	ld.param.u64 	%rd2, [_Z11my_gpu_funcPfS_S__param_1];
	ld.param.u64 	%rd3, [_Z11my_gpu_funcPfS_S__param_2];
	mov.u32 	%r2, %ntid.x;
	mov.u32 	%r3, %ctaid.x;
	mov.u32 	%r4, %tid.x;
	mad.lo.s32 	%r1, %r2, %r3, %r4;
	setp.gt.s32 	%p1, %r1, 99;
	@%p1 bra 	$L__BB0_2;
	cvta.to.global.u64 	%rd4, %rd2;
	cvta.to.global.u64 	%rd5, %rd3;
	cvta.to.global.u64 	%rd6, %rd1;
	mul.wide.s32 	%rd7, %r1, 4;
	add.s64 	%rd8, %rd4, %rd7;
	ld.global.f32 	%f1, [%rd8];
	add.s64 	%rd9, %rd5, %rd7;
	ld.global.f32 	%f2, [%rd9];
	add.f32 	%f3, %f1, %f2;
	add.s64 	%rd10, %rd6, %rd7;
	st.global.f32 	[%rd10], %f3;
$L__BB0_2:
	ret;

}


// ===== COMPILED SASS (sm_100) =====

	.target	sm_100

	.elftype	@"ET_EXEC"


//--------------------- .note.nv.tkinfo           --------------------------
	.section	.note.nv.tkinfo,"",@"SHT_NOTE"
	.sectionflags	@"SHF_NOTE_NV_TKINFO"
	.tkinfo
        /*0018*/ 	.word	0x00000002
        /*0030*/ 	.string	""
        /*0030*/ 	.string	"ptxas"
        /*0030*/ 	.string	"Cuda compilation tools, release 13.0, V13.0.88"
        /*0030*/ 	.string	"Build cuda_13.0.r13.0/compiler.36424714_0"
        /*0030*/ 	.string	"-arch sm_100 -m 64 "



//--------------------- .note.nv.cuinfo           --------------------------
	.section	.note.nv.cuinfo,"",@"SHT_NOTE"
	.sectionflags	@"SHF_NOTE_NV_CUINFO"
        /*0018*/ 	.short	0x0002
        /*001a*/ 	.short	0x0064
        /*001c*/ 	.short	0x0082
	.zero		2


//--------------------- .nv.info                  --------------------------
	.section	.nv.info,"",@"SHT_CUDA_INFO"
	.align	4


	//----- nvinfo : EIATTR_REGCOUNT
	.align		4
        /*0000*/ 	.byte	0x04, 0x2f
        /*0002*/ 	.short	(.L_4 - .L_3)
	.align		4
.L_3:
        /*0004*/ 	.word	index@(_Z11my_gpu_funcPfS_S_)
        /*0008*/ 	.word	0x0000000c


	//----- nvinfo : EIATTR_FRAME_SIZE
	.align		4
.L_4:
        /*000c*/ 	.byte	0x04, 0x11
        /*000e*/ 	.short	(.L_6 - .L_5)
	.align		4
.L_5:
        /*0010*/ 	.word	index@(_Z11my_gpu_funcPfS_S_)
        /*0014*/ 	.word	0x00000000


	//----- nvinfo : EIATTR_MIN_STACK_SIZE
	.align		4
.L_6:
        /*0018*/ 	.byte	0x04, 0x12
        /*001a*/ 	.short	(.L_8 - .L_7)
	.align		4
.L_7:
        /*001c*/ 	.word	index@(_Z11my_gpu_funcPfS_S_)
        /*0020*/ 	.word	0x00000000
.L_8:


//--------------------- .nv.compat                --------------------------
	.section	.nv.compat,"",@"SHT_CUDA_COMPAT_INFO"
	.align	4
        /*0000*/ 	.byte	0x02, 0x09, 0x00, 0x00, 0x02, 0x02, 0x01, 0x00, 0x02, 0x05, 0x05, 0x00, 0x03, 0x07, 0x01, 0x01
        /*0010*/ 	.byte	0x02, 0x03, 0x00, 0x00, 0x02, 0x06, 0x01, 0x00, 0x04, 0x0b, 0x08, 0x00, 0x09, 0x00, 0x00, 0x00
        /*0020*/ 	.byte	0x00, 0x00, 0x00, 0x00


//--------------------- .nv.info._Z11my_gpu_funcPfS_S_ --------------------------
	.section	.nv.info._Z11my_gpu_funcPfS_S_,"",@"SHT_CUDA_INFO"
	.sectionflags	@""
	.align	4


	//----- nvinfo : EIATTR_CUDA_API_VERSION
	.align		4
        /*0000*/ 	.byte	0x04, 0x37
        /*0002*/ 	.short	(.L_10 - .L_9)
.L_9:
        /*0004*/ 	.word	0x00000082


	//----- nvinfo : EIATTR_KPARAM_INFO
	.align		4
.L_10:
        /*0008*/ 	.byte	0x04, 0x17
        /*000a*/ 	.short	(.L_12 - .L_11)
.L_11:
        /*000c*/ 	.word	0x00000000
        /*0010*/ 	.short	0x0002
        /*0012*/ 	.short	0x0010
        /*0014*/ 	.byte	0x00, 0xf5, 0x21, 0x00


	//----- nvinfo : EIATTR_KPARAM_INFO
	.align		4
.L_12:
        /*0018*/ 	.byte	0x04, 0x17
        /*001a*/ 	.short	(.L_14 - .L_13)
.L_13:
        /*001c*/ 	.word	0x00000000
        /*0020*/ 	.short	0x0001
        /*0022*/ 	.short	0x0008
        /*0024*/ 	.byte	0x00, 0xf5, 0x21, 0x00


	//----- nvinfo : EIATTR_KPARAM_INFO
	.align		4
.L_14:
        /*0028*/ 	.byte	0x04, 0x17
        /*002a*/ 	.short	(.L_16 - .L_15)
.L_15:
        /*002c*/ 	.word	0x00000000
        /*0030*/ 	.short	0x0000
        /*0032*/ 	.short	0x0000
        /*0034*/ 	.byte	0x00, 0xf5, 0x21, 0x00


	//----- nvinfo : EIATTR_SPARSE_MMA_MASK
	.align		4
.L_16:
        /*0038*/ 	.byte	0x03, 0x50
        /*003a*/ 	.short	0x0000


	//----- nvinfo : EIATTR_MAXREG_COUNT
	.align		4
        /*003c*/ 	.byte	0x03, 0x1b
        /*003e*/ 	.short	0x00ff


	//----- nvinfo : EIATTR_MERCURY_ISA_VERSION
	.align		4
        /*0040*/ 	.byte	0x03, 0x5f
        /*0042*/ 	.short	0x0101


	//----- nvinfo : EIATTR_VRC_CTA_INIT_COUNT
	.align		4
        /*0044*/ 	.byte	0x02, 0x4a
	.zero		1
	.zero		1


	//----- nvinfo : EIATTR_EXIT_INSTR_OFFSETS
	.align		4
        /*0048*/ 	.byte	0x04, 0x1c
        /*004a*/ 	.short	(.L_18 - .L_17)


	//   ....[0]....
.L_17:
        /*004c*/ 	.word	0x00000060


	//   ....[1]....
        /*0050*/ 	.word	0x00000120


	//----- nvinfo : EIATTR_CBANK_PARAM_SIZE
	.align		4
.L_18:
        /*0054*/ 	.byte	0x03, 0x19
        /*0056*/ 	.short	0x0018


	//----- nvinfo : EIATTR_PARAM_CBANK
	.align		4
        /*0058*/ 	.byte	0x04, 0x0a
        /*005a*/ 	.short	(.L_20 - .L_19)
	.align		4
.L_19:
        /*005c*/ 	.word	index@(.nv.constant0._Z11my_gpu_funcPfS_S_)
        /*0060*/ 	.short	0x0380
        /*0062*/ 	.short	0x0018


	//----- nvinfo : EIATTR_SW_WAR
	.align		4
.L_20:
        /*0064*/ 	.byte	0x04, 0x36
        /*0066*/ 	.short	(.L_22 - .L_21)
.L_21:
        /*0068*/ 	.word	0x00000008
.L_22:


//--------------------- .nv.callgraph             --------------------------
	.section	.nv.callgraph,"",@"SHT_CUDA_CALLGRAPH"
	.align	4
	.sectionentsize	8
	.align		4
        /*0000*/ 	.word	0x00000000
	.align		4
        /*0004*/ 	.word	0xffffffff
	.align		4
        /*0008*/ 	.word	0x00000000
	.align		4
        /*000c*/ 	.word	0xfffffffe
	.align		4
        /*0010*/ 	.word	0x00000000
	.align		4
        /*0014*/ 	.word	0xfffffffd
	.align		4
        /*0018*/ 	.word	0x00000000
	.align		4
        /*001c*/ 	.word	0xfffffffc


//--------------------- .nv.constant4             --------------------------
	.section	.nv.constant4,"a",@progbits
	.align	8
	.align		8
.nv.constant4:
        /*0000*/ 	.dword	dev_r
	.align		8
        /*0008*/ 	.dword	dev_x
	.align		8
        /*0010*/ 	.dword	dev_y


//--------------------- .text._Z11my_gpu_funcPfS_S_ --------------------------
	.section	.text._Z11my_gpu_funcPfS_S_,"ax",@progbits
	.align	128
        .global         _Z11my_gpu_funcPfS_S_
        .type           _Z11my_gpu_funcPfS_S_,@function
        .size           _Z11my_gpu_funcPfS_S_,(.L_x_1 - _Z11my_gpu_funcPfS_S_)
        .other          _Z11my_gpu_funcPfS_S_,@"STO_CUDA_ENTRY STV_DEFAULT"
_Z11my_gpu_funcPfS_S_:
.text._Z11my_gpu_funcPfS_S_:
[----:B------:R-:W-:Y:S01]  /*0000*/  LDC R1, c[0x0][0x37c] ;  /* 0x0000df00ff017b82 */ /* 0x000fe20000000800 */
[----:B------:R-:W0:Y:S01]  /*0010*/  S2R R9, SR_CTAID.X ;  /* 0x0000000000097919 */ /* 0x000e220000002500 */
[----:B------:R-:W0:Y:S01]  /*0020*/  LDCU UR4, c[0x0][0x360] ;  /* 0x00006c00ff0477ac */ /* 0x000e220008000800 */
[----:B------:R-:W0:Y:S02]  /*0030*/  S2R R0, SR_TID.X ;  /* 0x0000000000007919 */ /* 0x000e240000002100 */
[----:B0-----:R-:W-:-:S05]  /*0040*/  IMAD R9, R9, UR4, R0 ;  /* 0x0000000409097c24 */ /* 0x001fca000f8e0200 */
[----:B------:R-:W-:-:S13]  /*0050*/  ISETP.GT.AND P0, PT, R9, 0x63, PT ;  /* 0x000000630900780c */ /* 0x000fda0003f04270 */
[----:B------:R-:W-:Y:S05]  /*0060*/  @P0 EXIT ;  /* 0x000000000000094d */ /* 0x000fea0003800000 */
[----:B------:R-:W0:Y:S01]  /*0070*/  LDC.64 R2, c[0x0][0x388] ;  /* 0x0000e200ff027b82 */ /* 0x000e220000000a00 */
[----:B------:R-:W1:Y:S07]  /*0080*/  LDCU.64 UR4, c[0x0][0x358] ;  /* 0x00006b00ff0477ac */ /* 0x000e6e0008000a00 */
[----:B------:R-:W2:Y:S08]  /*0090*/  LDC.64 R4, c[0x0][0x390] ;  /* 0x0000e400ff047b82 */ /* 0x000eb00000000a00 */
[----:B------:R-:W3:Y:S01]  /*00a0*/  LDC.64 R6, c[0x0][0x380] ;  /* 0x0000e000ff067b82 */ /* 0x000ee20000000a00 */
[----:B0-----:R-:W-:-:S06]  /*00b0*/  IMAD.WIDE R2, R9, 0x4, R2 ;  /* 0x0000000409027825 */ /* 0x001fcc00078e0202 */
[----:B-1----:R-:W4:Y:S01]  /*00c0*/  LDG.E R2, desc[UR4][R2.64] ;  /* 0x0000000402027981 */ /* 0x002f22000c1e1900 */
[----:B--2---:R-:W-:-:S06]  /*00d0*/  IMAD.WIDE R4, R9, 0x4, R4 ;  /* 0x0000000409047825 */ /* 0x004fcc00078e0204 */
[----:B------:R-:W4:Y:S01]  /*00e0*/  LDG.E R5, desc[UR4][R4.64] ;  /* 0x0000000404057981 */ /* 0x000f22000c1e1900 */
[----:B---3--:R-:W-:-:S04]  /*00f0*/  IMAD.WIDE R6, R9, 0x4, R6 ;  /* 0x0000000409067825 */ /* 0x008fc800078e0206 */
[----:B----4-:R-:W-:-:S05]  /*0100*/  FADD R9, R2, R5 ;  /* 0x0000000502097221 */ /* 0x010fca0000000000 */
[----:B------:R-:W-:Y:S01]  /*0110*/  STG.E desc[UR4][R6.64], R9 ;  /* 0x0000000906007986 */ /* 0x000fe2000c101904 */
[----:B------:R-:W-:Y:S05]  /*0120*/  EXIT ;  /* 0x000000000000794d */ /* 0x000fea0003800000 */
.L_x_0:
[----:B------:R-:W-:-:S00]  /*0130*/  BRA `(.L_x_0) ;  /* 0xfffffffc00fc7947 */ /* 0x000fc0000383ffff */
[----:B------:R-:W-:-:S00]  /*0140*/  NOP ;  /* 0x0000000000007918 */ /* 0x000fc00000000000 */
        /* <DEDUP_REMOVED lines=11> */
.L_x_1:


//--------------------- .nv.shared.reserved.0     --------------------------
	.section	.nv.shared.reserved.0,"aw",@nobits
	.weak		__nv_reservedSMEM_offset_0_alias
	.size		__nv_reservedSMEM_offset_0_alias, 0, 64
	.other		__nv_reservedSMEM_offset_0_alias,@"STO_CUDA_RESERVED_SHARED STV_DEFAULT"
__nv_reservedSMEM_offset_0_alias:
	.zero		0
	.zero		64


//--------------------- .nv.global                --------------------------
	.section	.nv.global,"aw",@nobits
	.align	4
.nv.global:
	.type		dev_y,@object
	.size		dev_y,(dev_r - dev_y)
dev_y:
	.zero		400
	.type		dev_r,@object
	.size		dev_r,(dev_x - dev_r)
dev_r:
	.zero		400
	.type		dev_x,@object
	.size		dev_x,(.L_1 - dev_x)
dev_x:
	.zero		400
.L_1:


//--------------------- .nv.constant0._Z11my_gpu_funcPfS_S_ --------------------------
	.section	.nv.constant0._Z11my_gpu_funcPfS_S_,"a",@progbits
	.sectionflags	@""
	.align	4
.nv.constant0._Z11my_gpu_funcPfS_S_:
	.zero		920


//--------------------- SYMBOLS --------------------------

	.type		.nv.reservedSmem.offset0,@object
	.size		.nv.reservedSmem.offset0,0x4
